	.headerflags	@"EF_CUDA_TEXMODE_UNIFIED EF_CUDA_64BIT_ADDRESS EF_CUDA_ACCELERATORS EF_CUDA_SM90 EF_CUDA_VIRTUAL_SM(EF_CUDA_SM90)"
	.elftype	@"ET_EXEC"


//--------------------- .nv.info                  --------------------------
	.section	.nv.info,"",@"SHT_CUDA_INFO"
	.align	4


	//----- nvinfo : EIATTR_REGCOUNT
	.align		4
        /*0000*/ 	.byte	0x04, 0x2f
        /*0002*/ 	.short	(.L_3 - .L_2)
	.align		4
.L_2:
        /*0004*/ 	.word	index@(triton_poi_fused__native_batch_norm_legit_no_training_16)
        /*0008*/ 	.word	0x00000012


	//----- nvinfo : EIATTR_MIN_STACK_SIZE
	.align		4
.L_3:
        /*000c*/ 	.byte	0x04, 0x12
        /*000e*/ 	.short	(.L_5 - .L_4)
	.align		4
.L_4:
        /*0010*/ 	.word	index@(triton_poi_fused__native_batch_norm_legit_no_training_16)
        /*0014*/ 	.word	0x00000000


	//----- nvinfo : EIATTR_FRAME_SIZE
	.align		4
.L_5:
        /*0018*/ 	.byte	0x04, 0x11
        /*001a*/ 	.short	(.L_7 - .L_6)
	.align		4
.L_6:
        /*001c*/ 	.word	index@(triton_poi_fused__native_batch_norm_legit_no_training_16)
        /*0020*/ 	.word	0x00000000


	//----- nvinfo : EIATTR_MIN_STACK_SIZE
	.align		4
.L_7:
        /*0024*/ 	.byte	0x04, 0x12
        /*0026*/ 	.short	(.L_9 - .L_8)
	.align		4
.L_8:
        /*0028*/ 	.word	index@(triton_poi_fused__native_batch_norm_legit_no_training_16)
        /*002c*/ 	.word	0x00000000
.L_9:


//--------------------- .nv.info.triton_poi_fused__native_batch_norm_legit_no_training_16 --------------------------
	.section	.nv.info.triton_poi_fused__native_batch_norm_legit_no_training_16,"",@"SHT_CUDA_INFO"
	.sectionflags	@""
	.align	4


	//----- nvinfo : EIATTR_CUDA_API_VERSION
	.align		4
        /*0000*/ 	.byte	0x04, 0x37
        /*0002*/ 	.short	(.L_11 - .L_10)
.L_10:
        /*0004*/ 	.word	0x0000007c


	//----- nvinfo : EIATTR_KPARAM_INFO
	.align		4
.L_11:
        /*0008*/ 	.byte	0x04, 0x17
        /*000a*/ 	.short	(.L_13 - .L_12)
.L_12:
        /*000c*/ 	.word	0x00000000
        /*0010*/ 	.short	0x0006
        /*0012*/ 	.short	0x0030
        /*0014*/ 	.byte	0x00, 0xf0, 0x11, 0x00


	//----- nvinfo : EIATTR_KPARAM_INFO
	.align		4
.L_13:
        /*0018*/ 	.byte	0x04, 0x17
        /*001a*/ 	.short	(.L_15 - .L_14)
.L_14:
        /*001c*/ 	.word	0x00000000
        /*0020*/ 	.short	0x0005
        /*0022*/ 	.short	0x0028
        /*0024*/ 	.byte	0x00, 0xf4, 0x21, 0x00


	//----- nvinfo : EIATTR_KPARAM_INFO
	.align		4
.L_15:
        /*0028*/ 	.byte	0x04, 0x17
        /*002a*/ 	.short	(.L_17 - .L_16)
.L_16:
        /*002c*/ 	.word	0x00000000
        /*0030*/ 	.short	0x0004
        /*0032*/ 	.short	0x0020
        /*0034*/ 	.byte	0x00, 0xf4, 0x21, 0x00


	//----- nvinfo : EIATTR_KPARAM_INFO
	.align		4
.L_17:
        /*0038*/ 	.byte	0x04, 0x17
        /*003a*/ 	.short	(.L_19 - .L_18)
.L_18:
        /*003c*/ 	.word	0x00000000
        /*0040*/ 	.short	0x0003
        /*0042*/ 	.short	0x0018
        /*0044*/ 	.byte	0x00, 0xf4, 0x21, 0x00


	//----- nvinfo : EIATTR_KPARAM_INFO
	.align		4
.L_19:
        /*0048*/ 	.byte	0x04, 0x17
        /*004a*/ 	.short	(.L_21 - .L_20)
.L_20:
        /*004c*/ 	.word	0x00000000
        /*0050*/ 	.short	0x0002
        /*0052*/ 	.short	0x0010
        /*0054*/ 	.byte	0x00, 0xf4, 0x21, 0x00


	//----- nvinfo : EIATTR_KPARAM_INFO
	.align		4
.L_21:
        /*0058*/ 	.byte	0x04, 0x17
        /*005a*/ 	.short	(.L_23 - .L_22)
.L_22:
        /*005c*/ 	.word	0x00000000
        /*0060*/ 	.short	0x0001
        /*0062*/ 	.short	0x0008
        /*0064*/ 	.byte	0x00, 0xf4, 0x21, 0x00


	//----- nvinfo : EIATTR_KPARAM_INFO
	.align		4
.L_23:
        /*0068*/ 	.byte	0x04, 0x17
        /*006a*/ 	.short	(.L_25 - .L_24)
.L_24:
        /*006c*/ 	.word	0x00000000
        /*0070*/ 	.short	0x0000
        /*0072*/ 	.short	0x0000
        /*0074*/ 	.byte	0x00, 0xf4, 0x21, 0x00


	//----- nvinfo : EIATTR_SPARSE_MMA_MASK
	.align		4
.L_25:
        /*0078*/ 	.byte	0x03, 0x50
        /*007a*/ 	.short	0x0000


	//----- nvinfo : EIATTR_MAXREG_COUNT
	.align		4
        /*007c*/ 	.byte	0x03, 0x1b
        /*007e*/ 	.short	0x00ff


	//----- nvinfo : EIATTR_EXIT_INSTR_OFFSETS
	.align		4
        /*0080*/ 	.byte	0x04, 0x1c
        /*0082*/ 	.short	(.L_27 - .L_26)


	//   ....[0]....
.L_26:
        /*0084*/ 	.word	0x00000390


	//----- nvinfo : EIATTR_REQNTID
	.align		4
.L_27:
        /*0088*/ 	.byte	0x04, 0x10
        /*008a*/ 	.short	(.L_29 - .L_28)
.L_28:
        /*008c*/ 	.word	0x00000080
        /*0090*/ 	.word	0x00000001
        /*0094*/ 	.word	0x00000001


	//----- nvinfo : EIATTR_CBANK_PARAM_SIZE
	.align		4
.L_29:
        /*0098*/ 	.byte	0x03, 0x19
        /*009a*/ 	.short	0x0034


	//----- nvinfo : EIATTR_PARAM_CBANK
	.align		4
        /*009c*/ 	.byte	0x04, 0x0a
        /*009e*/ 	.short	(.L_31 - .L_30)
	.align		4
.L_30:
        /*00a0*/ 	.word	index@(.nv.constant0.triton_poi_fused__native_batch_norm_legit_no_training_16)
        /*00a4*/ 	.short	0x0210
        /*00a6*/ 	.short	0x0034


	//----- nvinfo : EIATTR_SW_WAR
	.align		4
.L_31:
        /*00a8*/ 	.byte	0x04, 0x36
        /*00aa*/ 	.short	(.L_33 - .L_32)
.L_32:
        /*00ac*/ 	.word	0x00000008
.L_33:


//--------------------- .nv.callgraph             --------------------------
	.section	.nv.callgraph,"",@"SHT_CUDA_CALLGRAPH"
	.align	4
	.sectionentsize	8
	.align		4
        /*0000*/ 	.word	0x00000000
	.align		4
        /*0004*/ 	.word	0xffffffff
	.align		4
        /*0008*/ 	.word	0x00000000
	.align		4
        /*000c*/ 	.word	0xfffffffe
	.align		4
        /*0010*/ 	.word	0x00000000
	.align		4
        /*0014*/ 	.word	0xfffffffd
	.align		4
        /*0018*/ 	.word	0x00000000
	.align		4
        /*001c*/ 	.word	0xfffffffc


//--------------------- .nv.constant4             --------------------------
	.section	.nv.constant4,"a",@progbits
	.align	8
	.align		8
.nv.constant4:
        /*0000*/ 	.dword	_$_str
	.align		8
        /*0008*/ 	.dword	_$_str_$_2


//--------------------- .text.triton_poi_fused__native_batch_norm_legit_no_training_16 --------------------------
	.section	.text.triton_poi_fused__native_batch_norm_legit_no_training_16,"ax",@progbits
	.align	128
        .global         triton_poi_fused__native_batch_norm_legit_no_training_16
        .type           triton_poi_fused__native_batch_norm_legit_no_training_16,@function
        .size           triton_poi_fused__native_batch_norm_legit_no_training_16,(.L_x_1 - triton_poi_fused__native_batch_norm_legit_no_training_16)
        .other          triton_poi_fused__native_batch_norm_legit_no_training_16,@"STO_CUDA_ENTRY STV_DEFAULT"
triton_poi_fused__native_batch_norm_legit_no_training_16:
.text.triton_poi_fused__native_batch_norm_legit_no_training_16:
[----:B------:R-:W-:Y:S01]  /*0000*/  LDC R1, c[0x0][0x28] ;  /* 0x00000a00ff017b82 */ /* 0x000fe20000000800 */
[----:B------:R-:W1:Y:S07]  /*0010*/  S2R R0, SR_TID.X ;  /* 0x0000000000007919 */ /* 0x000e6e0000002100 */
[----:B------:R-:W2:Y:S01]  /*0020*/  LDC.64 R2, c[0x0][0x220] ;  /* 0x00008800ff027b82 */ /* 0x000ea20000000a00 */
[----:B------:R-:W-:Y:S01]  /*0030*/  ULDC.64 UR4, c[0x0][0x208] ;  /* 0x0000820000047ab9 */ /* 0x000fe20000000a00 */
[----:B------:R-:W3:Y:S06]  /*0040*/  S2R R7, SR_CTAID.X ;  /* 0x0000000000077919 */ /* 0x000eec0000002500 */
[----:B------:R-:W4:Y:S08]  /*0050*/  LDC.64 R8, c[0x0][0x228] ;  /* 0x00008a00ff087b82 */ /* 0x000f300000000a00 */
[----:B------:R-:W5:Y:S01]  /*0060*/  LDC.64 R10, c[0x0][0x230] ;  /* 0x00008c00ff0a7b82 */ /* 0x000f620000000a00 */
[----:B-1----:R-:W-:-:S02]  /*0070*/  SHF.L.U32 R0, R0, 0x1, RZ ;  /* 0x0000000100007819 */ /* 0x002fc400000006ff */
[----:B---3--:R-:W-:Y:S02]  /*0080*/  SHF.R.S32.HI R5, RZ, 0x17, R7 ;  /* 0x00000017ff057819 */ /* 0x008fe40000011407 */
[----:B------:R-:W-:Y:S02]  /*0090*/  LOP3.LUT R0, R0, 0xfe, RZ, 0xc0, !PT ;  /* 0x000000fe00007812 */ /* 0x000fe400078ec0ff */
[----:B------:R-:W-:Y:S02]  /*00a0*/  SGXT R5, R5, 0x1 ;  /* 0x000000010505781a */ /* 0x000fe40000000200 */
[----:B------:R-:W-:Y:S02]  /*00b0*/  LEA R0, R7, R0, 0x8 ;  /* 0x0000000007007211 */ /* 0x000fe400078e40ff */
[----:B------:R-:W1:Y:S02]  /*00c0*/  LDC.64 R6, c[0x0][0x218] ;  /* 0x00008600ff067b82 */ /* 0x000e640000000a00 */
[----:B------:R-:W-:-:S04]  /*00d0*/  LEA.HI R5, R5, R0, RZ, 0x8 ;  /* 0x0000000005057211 */ /* 0x000fc800078f40ff */
[----:B------:R-:W-:-:S04]  /*00e0*/  LOP3.LUT R5, R5, 0xffffff00, RZ, 0xc0, !PT ;  /* 0xffffff0005057812 */ /* 0x000fc800078ec0ff */
[----:B------:R-:W-:Y:S02]  /*00f0*/  IADD3 R13, R0, -R5, RZ ;  /* 0x80000005000d7210 */ /* 0x000fe40007ffe0ff */
[----:B------:R-:W3:Y:S03]  /*0100*/  LDC.64 R4, c[0x0][0x210] ;  /* 0x00008400ff047b82 */ /* 0x000ee60000000a00 */
[----:B--2---:R-:W-:-:S06]  /*0110*/  IMAD.WIDE R2, R13, 0x4, R2 ;  /* 0x000000040d027825 */ /* 0x004fcc00078e0202 */
[----:B------:R-:W2:Y:S01]  /*0120*/  LDG.E.EL.64 R2, desc[UR4][R2.64] ;  /* 0x0000000402027981 */ /* 0x000ea2000c2e1b00 */
[----:B-1----:R-:W-:-:S06]  /*0130*/  IMAD.WIDE R6, R13, 0x4, R6 ;  /* 0x000000040d067825 */ /* 0x002fcc00078e0206 */
[----:B------:R-:W2:Y:S01]  /*0140*/  LDG.E.EL.64 R6, desc[UR4][R6.64] ;  /* 0x0000000406067981 */ /* 0x000ea2000c2e1b00 */
[----:B---3--:R-:W-:-:S06]  /*0150*/  IMAD.WIDE R4, R0, 0x4, R4 ;  /* 0x0000000400047825 */ /* 0x008fcc00078e0204 */
[----:B------:R-:W3:Y:S01]  /*0160*/  LDG.E.64 R4, desc[UR4][R4.64] ;  /* 0x0000000404047981 */ /* 0x000ee2000c1e1b00 */
[----:B----4-:R-:W-:-:S04]  /*0170*/  IMAD.WIDE R8, R13, 0x4, R8 ;  /* 0x000000040d087825 */ /* 0x010fc800078e0208 */
[----:B-----5:R-:W-:Y:S02]  /*0180*/  IMAD.WIDE R10, R13, 0x4, R10 ;  /* 0x000000040d0a7825 */ /* 0x020fe400078e020a */
[----:B------:R-:W4:Y:S04]  /*0190*/  LDG.E.EL.64 R8, desc[UR4][R8.64] ;  /* 0x0000000408087981 */ /* 0x000f28000c2e1b00 */
[----:B------:R-:W4:Y:S01]  /*01a0*/  LDG.E.EL.64 R10, desc[UR4][R10.64] ;  /* 0x000000040a0a7981 */ /* 0x000f22000c2e1b00 */
[----:B------:R-:W-:Y:S01]  /*01b0*/  HFMA2.MMA R15, -RZ, RZ, 1.625, 0 ;  /* 0x3e800000ff0f7435 */ /* 0x000fe200000001ff */
[----:B--2---:R-:W-:Y:S01]  /*01c0*/  FADD R2, R2, 9.9999997473787516356e-06 ;  /* 0x3727c5ac02027421 */ /* 0x004fe20000000000 */
[----:B------:R-:W-:-:S03]  /*01d0*/  FADD R12, R3, 9.9999997473787516356e-06 ;  /* 0x3727c5ac030c7421 */ /* 0x000fc60000000000 */
[----:B------:R1:W2:Y:S08]  /*01e0*/  MUFU.SQRT R13, R2 ;  /* 0x00000002000d7308 */ /* 0x0002b00000002000 */
[----:B------:R-:W5:Y:S01]  /*01f0*/  MUFU.SQRT R14, R12 ;  /* 0x0000000c000e7308 */ /* 0x000f620000002000 */
[----:B-1----:R-:W1:Y:S01]  /*0200*/  LDC.64 R2, c[0x0][0x238] ;  /* 0x00008e00ff027b82 */ /* 0x002e620000000a00 */
[----:B--2---:R-:W-:-:S02]  /*0210*/  FSETP.GT.AND P0, PT, R13, 8.50705917302346158658e+37, PT ;  /* 0x7e8000000d00780b */ /* 0x004fc40003f04000 */
[----:B------:R-:W-:Y:S02]  /*0220*/  FSETP.GEU.AND P2, PT, R13, 1.175494350822287508e-38, PT ;  /* 0x008000000d00780b */ /* 0x000fe40003f4e000 */
[C---:B-----5:R-:W-:Y:S02]  /*0230*/  FSETP.GT.AND P1, PT, R14.reuse, 8.50705917302346158658e+37, PT ;  /* 0x7e8000000e00780b */ /* 0x060fe40003f24000 */
[----:B------:R-:W-:-:S07]  /*0240*/  FSETP.GEU.AND P3, PT, R14, 1.175494350822287508e-38, PT ;  /* 0x008000000e00780b */ /* 0x000fce0003f6e000 */
[----:B------:R-:W-:-:S04]  /*0250*/  @P0 FMUL R13, R13, 0.25 ;  /* 0x3e8000000d0d0820 */ /* 0x000fc80000400000 */
[----:B------:R-:W-:Y:S01]  /*0260*/  @!P2 FMUL R13, R13, 16777216 ;  /* 0x4b8000000d0da820 */ /* 0x000fe20000400000 */
[----:B------:R-:W-:-:S04]  /*0270*/  @P1 FMUL R14, R14, 0.25 ;  /* 0x3e8000000e0e1820 */ /* 0x000fc80000400000 */
[----:B------:R-:W-:Y:S01]  /*0280*/  @!P3 FMUL R14, R14, 16777216 ;  /* 0x4b8000000e0eb820 */ /* 0x000fe20000400000 */
[----:B------:R-:W2:Y:S01]  /*0290*/  MUFU.RCP R13, R13 ;  /* 0x0000000d000d7308 */ /* 0x000ea20000001000 */
[----:B------:R-:W-:-:S07]  /*02a0*/  FSEL R12, R15, 1, P0 ;  /* 0x3f8000000f0c7808 */ /* 0x000fce0000000000 */
[----:B------:R-:W5:Y:S01]  /*02b0*/  MUFU.RCP R14, R14 ;  /* 0x0000000e000e7308 */ /* 0x000f620000001000 */
[----:B------:R-:W-:Y:S01]  /*02c0*/  FSEL R15, R15, 1, P1 ;  /* 0x3f8000000f0f7808 */ /* 0x000fe20000800000 */
[----:B------:R-:W-:Y:S01]  /*02d0*/  @!P2 FMUL R12, R12, 16777216 ;  /* 0x4b8000000c0ca820 */ /* 0x000fe20000400000 */
[----:B---3--:R-:W-:-:S03]  /*02e0*/  FADD R4, R4, -R6 ;  /* 0x8000000604047221 */ /* 0x008fc60000000000 */
[----:B------:R-:W-:Y:S01]  /*02f0*/  @!P3 FMUL R15, R15, 16777216 ;  /* 0x4b8000000f0fb820 */ /* 0x000fe20000400000 */
[----:B------:R-:W-:Y:S01]  /*0300*/  FADD R5, R5, -R7 ;  /* 0x8000000705057221 */ /* 0x000fe20000000000 */
[----:B--2---:R-:W-:Y:S02]  /*0310*/  FMUL R13, R13, R12 ;  /* 0x0000000c0d0d7220 */ /* 0x004fe40000400000 */
[----:B-----5:R-:W-:Y:S02]  /*0320*/  FMUL R6, R14, R15 ;  /* 0x0000000f0e067220 */ /* 0x020fe40000400000 */
[----:B------:R-:W-:Y:S02]  /*0330*/  FMUL R13, R4, R13 ;  /* 0x0000000d040d7220 */ /* 0x000fe40000400000 */
[----:B------:R-:W-:Y:S01]  /*0340*/  FMUL R6, R5, R6 ;  /* 0x0000000605067220 */ /* 0x000fe20000400000 */
[----:B-1----:R-:W-:-:S04]  /*0350*/  IMAD.WIDE R2, R0, 0x4, R2 ;  /* 0x0000000400027825 */ /* 0x002fc800078e0202 */
[----:B----4-:R-:W-:Y:S01]  /*0360*/  FFMA R8, R8, R13, R10 ;  /* 0x0000000d08087223 */ /* 0x010fe2000000000a */
[----:B------:R-:W-:-:S05]  /*0370*/  FFMA R9, R9, R6, R11 ;  /* 0x0000000609097223 */ /* 0x000fca000000000b */
[----:B------:R-:W-:Y:S01]  /*0380*/  STG.E.64 desc[UR4][R2.64], R8 ;  /* 0x0000000802007986 */ /* 0x000fe2000c101b04 */
[----:B------:R-:W-:Y:S05]  /*0390*/  EXIT ;  /* 0x000000000000794d */ /* 0x000fea0003800000 */
.L_x_0:
[----:B------:R-:W-:-:S00]  /*03a0*/  BRA `(.L_x_0) ;  /* 0xfffffffc00fc7947 */ /* 0x000fc0000383ffff */
[----:B------:R-:W-:-:S00]  /*03b0*/  NOP ;  /* 0x0000000000007918 */ /* 0x000fc00000000000 */
        /* <DEDUP_REMOVED lines=12> */
.L_x_1:


//--------------------- .nv.global.init           --------------------------
	.section	.nv.global.init,"aw",@progbits
.nv.global.init:
	.type		_$_str,@object
	.size		_$_str,(_$_str_$_2 - _$_str)
_$_str:
        /*0000*/ 	.byte	0x5f, 0x5f, 0x43, 0x55, 0x44, 0x41, 0x5f, 0x46, 0x54, 0x5a, 0x00
	.type		_$_str_$_2,@object
	.size		_$_str_$_2,(.L_1 - _$_str_$_2)
_$_str_$_2:
        /*000b*/ 	.byte	0x5f, 0x5f, 0x43, 0x55, 0x44, 0x41, 0x5f, 0x50, 0x52, 0x45, 0x43, 0x5f, 0x53, 0x51, 0x52, 0x54
        /*001b*/ 	.byte	0x00
.L_1:


//--------------------- .nv.constant0.triton_poi_fused__native_batch_norm_legit_no_training_16 --------------------------
	.section	.nv.constant0.triton_poi_fused__native_batch_norm_legit_no_training_16,"a",@progbits
	.sectionflags	@""
	.align	4
.nv.constant0.triton_poi_fused__native_batch_norm_legit_no_training_16:
	.zero		580
